	.headerflags	@"EF_CUDA_TEXMODE_UNIFIED EF_CUDA_64BIT_ADDRESS EF_CUDA_ACCELERATORS EF_CUDA_SM90 EF_CUDA_VIRTUAL_SM(EF_CUDA_SM90)"
	.elftype	@"ET_EXEC"


//--------------------- .nv.info                  --------------------------
	.section	.nv.info,"",@"SHT_CUDA_INFO"
	.align	4


	//----- nvinfo : EIATTR_REGCOUNT
	.align		4
        /*0000*/ 	.byte	0x04, 0x2f
        /*0002*/ 	.short	(.L_1 - .L_0)
	.align		4
.L_0:
        /*0004*/ 	.word	index@(triton_poi_fused_leaky_relu_leaky_relu_backward_0)
        /*0008*/ 	.word	0x0000000e


	//----- nvinfo : EIATTR_MIN_STACK_SIZE
	.align		4
.L_1:
        /*000c*/ 	.byte	0x04, 0x12
        /*000e*/ 	.short	(.L_3 - .L_2)
	.align		4
.L_2:
        /*0010*/ 	.word	index@(triton_poi_fused_leaky_relu_leaky_relu_backward_0)
        /*0014*/ 	.word	0x00000000


	//----- nvinfo : EIATTR_FRAME_SIZE
	.align		4
.L_3:
        /*0018*/ 	.byte	0x04, 0x11
        /*001a*/ 	.short	(.L_5 - .L_4)
	.align		4
.L_4:
        /*001c*/ 	.word	index@(triton_poi_fused_leaky_relu_leaky_relu_backward_0)
        /*0020*/ 	.word	0x00000000


	//----- nvinfo : EIATTR_MIN_STACK_SIZE
	.align		4
.L_5:
        /*0024*/ 	.byte	0x04, 0x12
        /*0026*/ 	.short	(.L_7 - .L_6)
	.align		4
.L_6:
        /*0028*/ 	.word	index@(triton_poi_fused_leaky_relu_leaky_relu_backward_0)
        /*002c*/ 	.word	0x00000000
.L_7:


//--------------------- .nv.info.triton_poi_fused_leaky_relu_leaky_relu_backward_0 --------------------------
	.section	.nv.info.triton_poi_fused_leaky_relu_leaky_relu_backward_0,"",@"SHT_CUDA_INFO"
	.sectionflags	@""
	.align	4


	//----- nvinfo : EIATTR_CUDA_API_VERSION
	.align		4
        /*0000*/ 	.byte	0x04, 0x37
        /*0002*/ 	.short	(.L_9 - .L_8)
.L_8:
        /*0004*/ 	.word	0x0000007c


	//----- nvinfo : EIATTR_KPARAM_INFO
	.align		4
.L_9:
        /*0008*/ 	.byte	0x04, 0x17
        /*000a*/ 	.short	(.L_11 - .L_10)
.L_10:
        /*000c*/ 	.word	0x00000000
        /*0010*/ 	.short	0x0003
        /*0012*/ 	.short	0x0018
        /*0014*/ 	.byte	0x00, 0xf0, 0x11, 0x00


	//----- nvinfo : EIATTR_KPARAM_INFO
	.align		4
.L_11:
        /*0018*/ 	.byte	0x04, 0x17
        /*001a*/ 	.short	(.L_13 - .L_12)
.L_12:
        /*001c*/ 	.word	0x00000000
        /*0020*/ 	.short	0x0002
        /*0022*/ 	.short	0x0010
        /*0024*/ 	.byte	0x00, 0xf4, 0x21, 0x00


	//----- nvinfo : EIATTR_KPARAM_INFO
	.align		4
.L_13:
        /*0028*/ 	.byte	0x04, 0x17
        /*002a*/ 	.short	(.L_15 - .L_14)
.L_14:
        /*002c*/ 	.word	0x00000000
        /*0030*/ 	.short	0x0001
        /*0032*/ 	.short	0x0008
        /*0034*/ 	.byte	0x00, 0xf4, 0x21, 0x00


	//----- nvinfo : EIATTR_KPARAM_INFO
	.align		4
.L_15:
        /*0038*/ 	.byte	0x04, 0x17
        /*003a*/ 	.short	(.L_17 - .L_16)
.L_16:
        /*003c*/ 	.word	0x00000000
        /*0040*/ 	.short	0x0000
        /*0042*/ 	.short	0x0000
        /*0044*/ 	.byte	0x00, 0xf4, 0x21, 0x00


	//----- nvinfo : EIATTR_SPARSE_MMA_MASK
	.align		4
.L_17:
        /*0048*/ 	.byte	0x03, 0x50
        /*004a*/ 	.short	0x0000


	//----- nvinfo : EIATTR_MAXREG_COUNT
	.align		4
        /*004c*/ 	.byte	0x03, 0x1b
        /*004e*/ 	.short	0x00ff


	//----- nvinfo : EIATTR_EXIT_INSTR_OFFSETS
	.align		4
        /*0050*/ 	.byte	0x04, 0x1c
        /*0052*/ 	.short	(.L_19 - .L_18)


	//   ....[0]....
.L_18:
        /*0054*/ 	.word	0x00000250


	//   ....[1]....
        /*0058*/ 	.word	0x00000270


	//----- nvinfo : EIATTR_REQNTID
	.align		4
.L_19:
        /*005c*/ 	.byte	0x04, 0x10
        /*005e*/ 	.short	(.L_21 - .L_20)
.L_20:
        /*0060*/ 	.word	0x00000080
        /*0064*/ 	.word	0x00000001
        /*0068*/ 	.word	0x00000001


	//----- nvinfo : EIATTR_CBANK_PARAM_SIZE
	.align		4
.L_21:
        /*006c*/ 	.byte	0x03, 0x19
        /*006e*/ 	.short	0x001c


	//----- nvinfo : EIATTR_PARAM_CBANK
	.align		4
        /*0070*/ 	.byte	0x04, 0x0a
        /*0072*/ 	.short	(.L_23 - .L_22)
	.align		4
.L_22:
        /*0074*/ 	.word	index@(.nv.constant0.triton_poi_fused_leaky_relu_leaky_relu_backward_0)
        /*0078*/ 	.short	0x0210
        /*007a*/ 	.short	0x001c


	//----- nvinfo : EIATTR_SW_WAR
	.align		4
.L_23:
        /*007c*/ 	.byte	0x04, 0x36
        /*007e*/ 	.short	(.L_25 - .L_24)
.L_24:
        /*0080*/ 	.word	0x00000008
.L_25:


//--------------------- .nv.callgraph             --------------------------
	.section	.nv.callgraph,"",@"SHT_CUDA_CALLGRAPH"
	.align	4
	.sectionentsize	8
	.align		4
        /*0000*/ 	.word	0x00000000
	.align		4
        /*0004*/ 	.word	0xffffffff
	.align		4
        /*0008*/ 	.word	0x00000000
	.align		4
        /*000c*/ 	.word	0xfffffffe
	.align		4
        /*0010*/ 	.word	0x00000000
	.align		4
        /*0014*/ 	.word	0xfffffffd
	.align		4
        /*0018*/ 	.word	0x00000000
	.align		4
        /*001c*/ 	.word	0xfffffffc


//--------------------- .text.triton_poi_fused_leaky_relu_leaky_relu_backward_0 --------------------------
	.section	.text.triton_poi_fused_leaky_relu_leaky_relu_backward_0,"ax",@progbits
	.align	128
        .global         triton_poi_fused_leaky_relu_leaky_relu_backward_0
        .type           triton_poi_fused_leaky_relu_leaky_relu_backward_0,@function
        .size           triton_poi_fused_leaky_relu_leaky_relu_backward_0,(.L_x_1 - triton_poi_fused_leaky_relu_leaky_relu_backward_0)
        .other          triton_poi_fused_leaky_relu_leaky_relu_backward_0,@"STO_CUDA_ENTRY STV_DEFAULT"
triton_poi_fused_leaky_relu_leaky_relu_backward_0:
.text.triton_poi_fused_leaky_relu_leaky_relu_backward_0:
[----:B------:R-:W0:Y:S02]  /*0000*/  LDC R1, c[0x0][0x28] ;  /* 0x00000a00ff017b82 */ /* 0x000e240000000800 */
[----:B------:R-:W1:Y:S01]  /*0010*/  S2R R0, SR_TID.X ;  /* 0x0000000000007919 */ /* 0x000e620000002100 */
[----:B------:R-:W2:Y:S01]  /*0020*/  LDC.64 R4, c[0x0][0x218] ;  /* 0x00008600ff047b82 */ /* 0x000ea20000000a00 */
[----:B------:R-:W-:Y:S01]  /*0030*/  IMAD.MOV.U32 R11, RZ, RZ, RZ ;  /* 0x000000ffff0b7224 */ /* 0x000fe200078e00ff */
[----:B------:R-:W-:Y:S01]  /*0040*/  ULDC.64 UR4, c[0x0][0x208] ;  /* 0x0000820000047ab9 */ /* 0x000fe20000000a00 */
[----:B------:R-:W3:Y:S01]  /*0050*/  S2R R7, SR_CTAID.X ;  /* 0x0000000000077919 */ /* 0x000ee20000002500 */
[----:B------:R-:W-:-:S04]  /*0060*/  ULDC.64 UR6, c[0x0][0x220] ;  /* 0x0000880000067ab9 */ /* 0x000fc80000000a00 */
[----:B------:R-:W4:Y:S01]  /*0070*/  LDC.64 R2, c[0x0][0x210] ;  /* 0x00008400ff027b82 */ /* 0x000f220000000a00 */
[----:B-1----:R-:W-:Y:S01]  /*0080*/  IMAD.SHL.U32 R0, R0, 0x2, RZ ;  /* 0x0000000200007824 */ /* 0x002fe200078e00ff */
[----:B---3--:R-:W-:-:S04]  /*0090*/  SHF.R.S32.HI R6, RZ, 0x17, R7 ;  /* 0x00000017ff067819 */ /* 0x008fc80000011407 */
[----:B------:R-:W-:-:S05]  /*00a0*/  LOP3.LUT R0, R0, 0xfe, RZ, 0xc0, !PT ;  /* 0x000000fe00007812 */ /* 0x000fca00078ec0ff */
[----:B------:R-:W-:Y:S01]  /*00b0*/  IMAD R7, R7, 0x100, R0 ;  /* 0x0000010007077824 */ /* 0x000fe200078e0200 */
[----:B------:R-:W-:-:S03]  /*00c0*/  SGXT R0, R6, 0x1 ;  /* 0x000000010600781a */ /* 0x000fc60000000200 */
[C---:B----4-:R-:W-:Y:S01]  /*00d0*/  IMAD.WIDE R2, R7.reuse, 0x4, R2 ;  /* 0x0000000407027825 */ /* 0x050fe200078e0202 */
[----:B------:R-:W-:Y:S02]  /*00e0*/  LEA.HI R0, R0, R7, RZ, 0x4 ;  /* 0x0000000700007211 */ /* 0x000fe400078f20ff */
[----:B------:R-:W-:Y:S02]  /*00f0*/  ISETP.GE.AND P0, PT, R7, 0x400, PT ;  /* 0x000004000700780c */ /* 0x000fe40003f06270 */
[----:B------:R-:W-:Y:S01]  /*0100*/  SHF.R.S32.HI R9, RZ, 0x4, R0 ;  /* 0x00000004ff097819 */ /* 0x000fe20000011400 */
[----:B------:R-:W-:-:S04]  /*0110*/  IMAD.MOV.U32 R0, RZ, RZ, RZ ;  /* 0x000000ffff007224 */ /* 0x000fc800078e00ff */
[----:B--2---:R-:W-:Y:S01]  /*0120*/  IMAD.WIDE R4, R9, 0x4, R4 ;  /* 0x0000000409047825 */ /* 0x004fe200078e0204 */
[----:B------:R-:W-:-:S05]  /*0130*/  CS2R R8, SRZ ;  /* 0x0000000000087805 */ /* 0x000fca000001ff00 */
[----:B------:R-:W2:Y:S04]  /*0140*/  @!P0 LDG.E.EL R11, desc[UR4][R4.64] ;  /* 0x00000004040b8981 */ /* 0x000ea8000c2e1900 */
[----:B------:R-:W2:Y:S04]  /*0150*/  @!P0 LDG.E.64 R8, desc[UR4][R2.64] ;  /* 0x0000000402088981 */ /* 0x000ea8000c1e1b00 */
[----:B------:R-:W3:Y:S01]  /*0160*/  @!P0 LDG.E.EL R0, desc[UR4][R4.64] ;  /* 0x0000000404008981 */ /* 0x000ee2000c2e1900 */
[----:B--2---:R-:W-:Y:S02]  /*0170*/  FSETP.GT.AND P2, PT, R8, -R11, PT ;  /* 0x8000000b0800720b */ /* 0x004fe40003f44000 */
[----:B---3--:R-:W-:Y:S01]  /*0180*/  FSETP.GT.AND P1, PT, R9, -R0, PT ;  /* 0x800000000900720b */ /* 0x008fe20003f24000 */
[----:B------:R-:W-:Y:S01]  /*0190*/  FADD R8, R11, R8 ;  /* 0x000000080b087221 */ /* 0x000fe20000000000 */
[----:B------:R-:W-:-:S09]  /*01a0*/  FADD R9, R0, R9 ;  /* 0x0000000900097221 */ /* 0x000fd20000000000 */
[----:B------:R-:W-:Y:S02]  /*01b0*/  @!P2 FMUL R8, R8, 0.10000000149011611938 ;  /* 0x3dcccccd0808a820 */ /* 0x000fe40000400000 */
[----:B------:R-:W-:-:S03]  /*01c0*/  @!P1 FMUL R9, R9, 0.10000000149011611938 ;  /* 0x3dcccccd09099820 */ /* 0x000fc60000400000 */
[----:B------:R-:W-:Y:S02]  /*01d0*/  FSETP.GT.AND P3, PT, R8, RZ, PT ;  /* 0x000000ff0800720b */ /* 0x000fe40003f64000 */
[----:B------:R-:W-:Y:S02]  /*01e0*/  IADD3 R6, P1, R7, UR6, RZ ;  /* 0x0000000607067c10 */ /* 0x000fe4000ff3e0ff */
[----:B------:R-:W-:Y:S02]  /*01f0*/  FSETP.GT.AND P2, PT, R9, RZ, PT ;  /* 0x000000ff0900720b */ /* 0x000fe40003f44000 */
[----:B------:R-:W-:Y:S02]  /*0200*/  SEL R0, RZ, 0x1, !P3 ;  /* 0x00000001ff007807 */ /* 0x000fe40005800000 */
[----:B------:R-:W-:Y:S01]  /*0210*/  SEL R5, RZ, 0x100, !P2 ;  /* 0x00000100ff057807 */ /* 0x000fe20005000000 */
[----:B------:R1:W-:Y:S01]  /*0220*/  @!P0 STG.E.64 desc[UR4][R2.64], R8 ;  /* 0x0000000802008986 */ /* 0x0003e2000c101b04 */
[----:B------:R-:W-:-:S03]  /*0230*/  LEA.HI.X.SX32 R7, R7, UR7, 0x1, P1 ;  /* 0x0000000707077c11 */ /* 0x000fc600088f0eff */
[----:B------:R-:W-:Y:S01]  /*0240*/  IMAD.IADD R5, R0, 0x1, R5 ;  /* 0x0000000100057824 */ /* 0x000fe200078e0205 */
[----:B------:R-:W-:Y:S06]  /*0250*/  @P0 EXIT ;  /* 0x000000000000094d */ /* 0x000fec0003800000 */
[----:B------:R-:W-:Y:S01]  /*0260*/  STG.E.U16 desc[UR4][R6.64], R5 ;  /* 0x0000000506007986 */ /* 0x000fe2000c101504 */
[----:B------:R-:W-:Y:S05]  /*0270*/  EXIT ;  /* 0x000000000000794d */ /* 0x000fea0003800000 */
.L_x_0:
[----:B------:R-:W-:-:S00]  /*0280*/  BRA `(.L_x_0) ;  /* 0xfffffffc00fc7947 */ /* 0x000fc0000383ffff */
[----:B------:R-:W-:-:S00]  /*0290*/  NOP ;  /* 0x0000000000007918 */ /* 0x000fc00000000000 */
        /* <DEDUP_REMOVED lines=14> */
.L_x_1:


//--------------------- .nv.constant0.triton_poi_fused_leaky_relu_leaky_relu_backward_0 --------------------------
	.section	.nv.constant0.triton_poi_fused_leaky_relu_leaky_relu_backward_0,"a",@progbits
	.sectionflags	@""
	.align	4
.nv.constant0.triton_poi_fused_leaky_relu_leaky_relu_backward_0:
	.zero		556
